	.headerflags	@"EF_CUDA_TEXMODE_UNIFIED EF_CUDA_64BIT_ADDRESS EF_CUDA_SM86 EF_CUDA_VIRTUAL_SM(EF_CUDA_SM86)"
	.elftype	@"ET_EXEC"


//--------------------- .nv.info                  --------------------------
	.section	.nv.info,"",@"SHT_CUDA_INFO"
	.align	4


	//----- nvinfo : EIATTR_REGCOUNT
	.align		4
        /*0000*/ 	.byte	0x04, 0x2f
        /*0002*/ 	.short	(.L_1 - .L_0)
	.align		4
.L_0:
        /*0004*/ 	.word	index@(triton_mm)
        /*0008*/ 	.word	0x00000040


	//----- nvinfo : EIATTR_MIN_STACK_SIZE
	.align		4
.L_1:
        /*000c*/ 	.byte	0x04, 0x12
        /*000e*/ 	.short	(.L_3 - .L_2)
	.align		4
.L_2:
        /*0010*/ 	.word	index@(triton_mm)
        /*0014*/ 	.word	0x00000000


	//----- nvinfo : EIATTR_FRAME_SIZE
	.align		4
.L_3:
        /*0018*/ 	.byte	0x04, 0x11
        /*001a*/ 	.short	(.L_5 - .L_4)
	.align		4
.L_4:
        /*001c*/ 	.word	index@(triton_mm)
        /*0020*/ 	.word	0x00000000


	//----- nvinfo : EIATTR_MIN_STACK_SIZE
	.align		4
.L_5:
        /*0024*/ 	.byte	0x04, 0x12
        /*0026*/ 	.short	(.L_7 - .L_6)
	.align		4
.L_6:
        /*0028*/ 	.word	index@(triton_mm)
        /*002c*/ 	.word	0x00000000
.L_7:


//--------------------- .nv.info.triton_mm        --------------------------
	.section	.nv.info.triton_mm,"",@"SHT_CUDA_INFO"
	.sectionflags	@""
	.align	4


	//----- nvinfo : EIATTR_CUDA_API_VERSION
	.align		4
        /*0000*/ 	.byte	0x04, 0x37
        /*0002*/ 	.short	(.L_9 - .L_8)
.L_8:
        /*0004*/ 	.word	0x0000007c


	//----- nvinfo : EIATTR_SW2861232_WAR
	.align		4
.L_9:
        /*0008*/ 	.byte	0x01, 0x35
	.zero		2


	//----- nvinfo : EIATTR_PARAM_CBANK
	.align		4
        /*000c*/ 	.byte	0x04, 0x0a
        /*000e*/ 	.short	(.L_11 - .L_10)
	.align		4
.L_10:
        /*0010*/ 	.word	index@(.nv.constant0.triton_mm)
        /*0014*/ 	.short	0x0160
        /*0016*/ 	.short	0x0020


	//----- nvinfo : EIATTR_CBANK_PARAM_SIZE
	.align		4
.L_11:
        /*0018*/ 	.byte	0x03, 0x19
        /*001a*/ 	.short	0x0020


	//----- nvinfo : EIATTR_KPARAM_INFO
	.align		4
        /*001c*/ 	.byte	0x04, 0x17
        /*001e*/ 	.short	(.L_13 - .L_12)
.L_12:
        /*0020*/ 	.word	0x00000000
        /*0024*/ 	.short	0x0003
        /*0026*/ 	.short	0x0018
        /*0028*/ 	.byte	0x00, 0xf4, 0x21, 0x00


	//----- nvinfo : EIATTR_KPARAM_INFO
	.align		4
.L_13:
        /*002c*/ 	.byte	0x04, 0x17
        /*002e*/ 	.short	(.L_15 - .L_14)
.L_14:
        /*0030*/ 	.word	0x00000000
        /*0034*/ 	.short	0x0002
        /*0036*/ 	.short	0x0010
        /*0038*/ 	.byte	0x00, 0xf4, 0x21, 0x00


	//----- nvinfo : EIATTR_KPARAM_INFO
	.align		4
.L_15:
        /*003c*/ 	.byte	0x04, 0x17
        /*003e*/ 	.short	(.L_17 - .L_16)
.L_16:
        /*0040*/ 	.word	0x00000000
        /*0044*/ 	.short	0x0001
        /*0046*/ 	.short	0x0008
        /*0048*/ 	.byte	0x00, 0xf4, 0x21, 0x00


	//----- nvinfo : EIATTR_KPARAM_INFO
	.align		4
.L_17:
        /*004c*/ 	.byte	0x04, 0x17
        /*004e*/ 	.short	(.L_19 - .L_18)
.L_18:
        /*0050*/ 	.word	0x00000000
        /*0054*/ 	.short	0x0000
        /*0056*/ 	.short	0x0000
        /*0058*/ 	.byte	0x00, 0xf4, 0x21, 0x00


	//----- nvinfo : EIATTR_MAXREG_COUNT
	.align		4
.L_19:
        /*005c*/ 	.byte	0x03, 0x1b
        /*005e*/ 	.short	0x00ff


	//----- nvinfo : EIATTR_EXIT_INSTR_OFFSETS
	.align		4
        /*0060*/ 	.byte	0x04, 0x1c
        /*0062*/ 	.short	(.L_21 - .L_20)


	//   ....[0]....
.L_20:
        /*0064*/ 	.word	0x000019d0


	//   ....[1]....
        /*0068*/ 	.word	0x00001a20


	//----- nvinfo : EIATTR_REQNTID
	.align		4
.L_21:
        /*006c*/ 	.byte	0x04, 0x10
        /*006e*/ 	.short	(.L_23 - .L_22)
.L_22:
        /*0070*/ 	.word	0x00000100
        /*0074*/ 	.word	0x00000001
        /*0078*/ 	.word	0x00000001
.L_23:


//--------------------- .nv.callgraph             --------------------------
	.section	.nv.callgraph,"",@"SHT_CUDA_CALLGRAPH"
	.align	4
	.sectionentsize	8
	.align		4
        /*0000*/ 	.word	0x00000000
	.align		4
        /*0004*/ 	.word	0xffffffff
	.align		4
        /*0008*/ 	.word	0x00000000
	.align		4
        /*000c*/ 	.word	0xfffffffe
	.align		4
        /*0010*/ 	.word	0x00000000
	.align		4
        /*0014*/ 	.word	0xfffffffd
	.align		4
        /*0018*/ 	.word	0x00000000
	.align		4
        /*001c*/ 	.word	0xfffffffc


//--------------------- .nv.rel.action            --------------------------
	.section	.nv.rel.action,"",@"SHT_CUDA_RELOCINFO"
	.align	8
	.sectionentsize	8
        /*0000*/ 	.byte	0x73, 0x00, 0x00, 0x00, 0x00, 0x00, 0x00, 0x00, 0x00, 0x00, 0x00, 0x11, 0x25, 0x00, 0x05, 0x36


//--------------------- .nv.constant0.triton_mm   --------------------------
	.section	.nv.constant0.triton_mm,"a",@progbits
	.sectionflags	@""
	.align	4
.nv.constant0.triton_mm:
	.zero		384


//--------------------- .text.triton_mm           --------------------------
	.section	.text.triton_mm,"ax",@progbits
	.sectionflags	@"SHF_BARRIERS=1"
	.sectioninfo	@"SHI_REGISTERS=64"
	.align	128
        .global         triton_mm
        .type           triton_mm,@function
        .size           triton_mm,(.L_x_2 - triton_mm)
        .other          triton_mm,@"STO_CUDA_ENTRY STV_DEFAULT"
triton_mm:
.text.triton_mm:
[----:B------:R-:W-:Y:S02]  /*0000*/  IMAD.MOV.U32 R1, RZ, RZ, c[0x0][0x28] ;  /* 0x00000a00ff017624 */ /* 0x000fe400078e00ff */
[----:B------:R-:W1:Y:S01]  /*0010*/  S2R R9, SR_CTAID.X ;  /* 0x0000000000097919 */ /* 0x000e620000002500 */
[----:B------:R-:W-:Y:S01]  /*0020*/  IMAD.MOV.U32 R5, RZ, RZ, -0x8 ;  /* 0xfffffff8ff057424 */ /* 0x000fe200078e00ff */
[----:B------:R-:W-:Y:S01]  /*0030*/  ULDC.64 UR6, c[0x0][0x118] ;  /* 0x0000460000067ab9 */ /* 0x000fe20000000a00 */
[----:B------:R-:W-:Y:S01]  /*0040*/  CS2R R52, SRZ ;  /* 0x0000000000347805 */ /* 0x000fe2000001ff00 */
        /* <DEDUP_REMOVED lines=11> */
[----:B------:R-:W-:Y:S01]  /*0100*/  UMOV UR4, 0xffffffff ;  /* 0xffffffff00047882 */ /* 0x000fe20000000000 */
[----:B-1----:R-:W-:Y:S01]  /*0110*/  IMAD.HI R0, R9, 0x2aaaaaab, RZ ;  /* 0x2aaaaaab09007827 */ /* 0x002fe200078e02ff */
[----:B------:R-:W-:-:S02]  /*0120*/  IABS R6, R9 ;  /* 0x0000000900067213 */ /* 0x000fc40000000000 */
[----:B------:R-:W-:Y:S02]  /*0130*/  ISETP.GE.AND P2, PT, R9, RZ, PT ;  /* 0x000000ff0900720c */ /* 0x000fe40003f46270 */
[----:B------:R-:W-:-:S04]  /*0140*/  SHF.R.U32.HI R3, RZ, 0x1f, R0 ;  /* 0x0000001fff037819 */ /* 0x000fc80000011600 */
[----:B------:R-:W-:-:S05]  /*0150*/  LEA.HI.SX32 R0, R0, R3, 0x1b ;  /* 0x0000000300007211 */ /* 0x000fca00078fdaff */
[C---:B------:R-:W-:Y:S02]  /*0160*/  IMAD R2, R0.reuse, R5, 0x41 ;  /* 0x0000004100027424 */ /* 0x040fe400078e0205 */
[----:B------:R-:W-:-:S03]  /*0170*/  IMAD R7, R0, -0xc0, R9 ;  /* 0xffffff4000077824 */ /* 0x000fc600078e0209 */
[----:B------:R-:W-:-:S04]  /*0180*/  IMNMX R4, R2, 0x8, PT ;  /* 0x0000000802047817 */ /* 0x000fc80003800200 */
[-C--:B------:R-:W-:Y:S02]  /*0190*/  IABS R8, R4.reuse ;  /* 0x0000000400087213 */ /* 0x080fe40000000000 */
[----:B------:R-:W-:Y:S02]  /*01a0*/  IABS R10, R4 ;  /* 0x00000004000a7213 */ /* 0x000fe40000000000 */
[----:B------:R-:W1:Y:S08]  /*01b0*/  I2F.RP R5, R8 ;  /* 0x0000000800057306 */ /* 0x000e700000209400 */
[----:B-1----:R-:W1:Y:S02]  /*01c0*/  MUFU.RCP R5, R5 ;  /* 0x0000000500057308 */ /* 0x002e640000001000 */
[----:B-1----:R-:W-:-:S02]  /*01d0*/  IADD3 R2, R5, 0xffffffe, RZ ;  /* 0x0ffffffe05027810 */ /* 0x002fc40007ffe0ff */
[----:B------:R-:W-:-:S04]  /*01e0*/  IABS R5, R7 ;  /* 0x0000000700057213 */ /* 0x000fc80000000000 */
[----:B------:R1:W2:Y:S01]  /*01f0*/  F2I.FTZ.U32.TRUNC.NTZ R3, R2 ;  /* 0x0000000200037305 */ /* 0x0002a2000021f000 */
[----:B------:R-:W-:-:S04]  /*0200*/  LOP3.LUT R7, R7, R4, RZ, 0x3c, !PT ;  /* 0x0000000407077212 */ /* 0x000fc800078e3cff */
[----:B------:R-:W-:Y:S01]  /*0210*/  ISETP.GE.AND P4, PT, R7, RZ, PT ;  /* 0x000000ff0700720c */ /* 0x000fe20003f86270 */
[----:B-1----:R-:W-:Y:S02]  /*0220*/  IMAD.MOV.U32 R2, RZ, RZ, RZ ;  /* 0x000000ffff027224 */ /* 0x002fe400078e00ff */
[----:B--2---:R-:W-:-:S04]  /*0230*/  IMAD.MOV R11, RZ, RZ, -R3 ;  /* 0x000000ffff0b7224 */ /* 0x004fc800078e0a03 */
[----:B------:R-:W-:-:S04]  /*0240*/  IMAD R11, R11, R8, RZ ;  /* 0x000000080b0b7224 */ /* 0x000fc800078e02ff */
[----:B------:R-:W-:-:S04]  /*0250*/  IMAD.HI.U32 R3, R3, R11, R2 ;  /* 0x0000000b03037227 */ /* 0x000fc800078e0002 */
[----:B------:R-:W-:Y:S02]  /*0260*/  IMAD.MOV R11, RZ, RZ, -R10 ;  /* 0x000000ffff0b7224 */ /* 0x000fe400078e0a0a */
[----:B------:R-:W-:Y:S02]  /*0270*/  IMAD.MOV.U32 R10, RZ, RZ, R5 ;  /* 0x000000ffff0a7224 */ /* 0x000fe400078e0005 */
[----:B------:R-:W-:-:S04]  /*0280*/  IMAD.HI.U32 R2, R3, R6, RZ ;  /* 0x0000000603027227 */ /* 0x000fc800078e00ff */
[----:B------:R-:W-:-:S04]  /*0290*/  IMAD.HI.U32 R5, R3, R10, RZ ;  /* 0x0000000a03057227 */ /* 0x000fc800078e00ff */
[-C--:B------:R-:W-:Y:S02]  /*02a0*/  IMAD R3, R2, R11.reuse, R6 ;  /* 0x0000000b02037224 */ /* 0x080fe400078e0206 */
[----:B------:R-:W-:Y:S01]  /*02b0*/  IMAD R6, R5, R11, R10 ;  /* 0x0000000b05067224 */ /* 0x000fe200078e020a */
[----:B------:R-:W1:Y:S02]  /*02c0*/  S2R R2, SR_TID.X ;  /* 0x0000000000027919 */ /* 0x000e640000002100 */
[C---:B------:R-:W-:Y:S02]  /*02d0*/  ISETP.GT.U32.AND P0, PT, R8.reuse, R3, PT ;  /* 0x000000030800720c */ /* 0x040fe40003f04070 */
[----:B------:R-:W-:-:S11]  /*02e0*/  ISETP.GT.U32.AND P3, PT, R8, R6, PT ;  /* 0x000000060800720c */ /* 0x000fd60003f64070 */
[--C-:B------:R-:W-:Y:S02]  /*02f0*/  @!P0 IMAD.IADD R3, R3, 0x1, -R8.reuse ;  /* 0x0000000103038824 */ /* 0x100fe400078e0a08 */
[----:B------:R-:W-:Y:S01]  /*0300*/  @!P3 IMAD.IADD R6, R6, 0x1, -R8 ;  /* 0x000000010606b824 */ /* 0x000fe200078e0a08 */
[----:B------:R-:W-:Y:S02]  /*0310*/  @!P3 IADD3 R5, R5, 0x1, RZ ;  /* 0x000000010505b810 */ /* 0x000fe40007ffe0ff */
[----:B------:R-:W-:Y:S02]  /*0320*/  ISETP.GT.U32.AND P1, PT, R8, R3, PT ;  /* 0x000000030800720c */ /* 0x000fe40003f24070 */
[----:B------:R-:W-:Y:S02]  /*0330*/  ISETP.GE.U32.AND P0, PT, R6, R8, PT ;  /* 0x000000080600720c */ /* 0x000fe40003f06070 */
[--C-:B-1----:R-:W-:Y:S01]  /*0340*/  SHF.R.U32.HI R55, RZ, 0x2, R2.reuse ;  /* 0x00000002ff377819 */ /* 0x102fe20000011602 */
[C---:B------:R-:W-:Y:S01]  /*0350*/  IMAD.SHL.U32 R6, R2.reuse, 0x8, RZ ;  /* 0x0000000802067824 */ /* 0x040fe200078e00ff */
[----:B------:R-:W-:Y:S01]  /*0360*/  SHF.R.U32.HI R54, RZ, 0x1, R2 ;  /* 0x00000001ff367819 */ /* 0x000fe20000011602 */
[C---:B------:R-:W-:Y:S01]  /*0370*/  IMAD.SHL.U32 R10, R2.reuse, 0x10, RZ ;  /* 0x00000010020a7824 */ /* 0x040fe200078e00ff */
[----:B------:R-:W-:Y:S01]  /*0380*/  SGXT.U32 R55, R55, 0x6 ;  /* 0x000000063737781a */ /* 0x000fe20000000000 */
[----:B------:R-:W-:Y:S01]  /*0390*/  IMAD.SHL.U32 R61, R2, 0x4, RZ ;  /* 0x00000004023d7824 */ /* 0x000fe200078e00ff */
[----:B------:R-:W-:-:S02]  /*03a0*/  SGXT.U32 R54, R54, 0x7 ;  /* 0x000000073636781a */ /* 0x000fc40000000000 */
[----:B------:R-:W-:Y:S01]  /*03b0*/  LOP3.LUT R9, R6, 0x18, RZ, 0xc0, !PT ;  /* 0x0000001806097812 */ /* 0x000fe200078ec0ff */
[----:B------:R-:W-:Y:S01]  /*03c0*/  @!P1 IMAD.IADD R3, R3, 0x1, -R8 ;  /* 0x0000000103039824 */ /* 0x000fe200078e0a08 */
[----:B------:R-:W-:Y:S02]  /*03d0*/  LOP3.LUT R10, R10, 0x10, RZ, 0xc0, !PT ;  /* 0x000000100a0a7812 */ /* 0x000fe400078ec0ff */
[----:B------:R-:W-:Y:S01]  /*03e0*/  @P0 IADD3 R5, R5, 0x1, RZ ;  /* 0x0000000105050810 */ /* 0x000fe20007ffe0ff */
[----:B------:R-:W-:Y:S01]  /*03f0*/  @!P2 IMAD.MOV R3, RZ, RZ, -R3 ;  /* 0x000000ffff03a224 */ /* 0x000fe200078e0a03 */
[----:B------:R-:W-:Y:S02]  /*0400*/  ISETP.NE.AND P0, PT, R4, RZ, PT ;  /* 0x000000ff0400720c */ /* 0x000fe40003f05270 */
[----:B------:R-:W-:Y:S01]  /*0410*/  LOP3.LUT R4, RZ, R4, RZ, 0x33, !PT ;  /* 0x00000004ff047212 */ /* 0x000fe200078e33ff */
[----:B------:R-:W-:Y:S01]  /*0420*/  @!P4 IMAD.MOV R5, RZ, RZ, -R5 ;  /* 0x000000ffff05c224 */ /* 0x000fe200078e0a05 */
[----:B------:R-:W-:-:S02]  /*0430*/  LOP3.LUT R12, R2, 0x80, RZ, 0xc0, !PT ;  /* 0x00000080020c7812 */ /* 0x000fc400078ec0ff */
[C---:B------:R-:W-:Y:S02]  /*0440*/  SEL R3, R4.reuse, R3, !P0 ;  /* 0x0000000304037207 */ /* 0x040fe40004000000 */
[----:B------:R-:W-:-:S03]  /*0450*/  SEL R59, R4, R5, !P0 ;  /* 0x00000005043b7207 */ /* 0x000fc60004000000 */
[----:B------:R-:W-:Y:S02]  /*0460*/  IMAD R3, R0, 0x8, R3 ;  /* 0x0000000800037824 */ /* 0x000fe400078e0203 */
[----:B------:R-:W-:Y:S02]  /*0470*/  IMAD.SHL.U32 R59, R59, 0x80, RZ ;  /* 0x000000803b3b7824 */ /* 0x000fe400078e00ff */
[----:B------:R-:W-:Y:S01]  /*0480*/  IMAD.SHL.U32 R60, R3, 0x40, RZ ;  /* 0x00000040033c7824 */ /* 0x000fe200078e00ff */
[----:B------:R-:W-:Y:S02]  /*0490*/  LOP3.LUT R3, R2, 0x8, RZ, 0xc0, !PT ;  /* 0x0000000802037812 */ /* 0x000fe400078ec0ff */
[----:B------:R-:W-:Y:S02]  /*04a0*/  LOP3.LUT R4, R59, R54, RZ, 0xfc, !PT ;  /* 0x000000363b047212 */ /* 0x000fe400078efcff */
[----:B------:R-:W-:Y:S01]  /*04b0*/  LOP3.LUT R0, R60, R55, RZ, 0xfc, !PT ;  /* 0x000000373c007212 */ /* 0x000fe200078efcff */
[C---:B------:R-:W-:Y:S01]  /*04c0*/  IMAD.SHL.U32 R11, R3.reuse, 0x2, RZ ;  /* 0x00000002030b7824 */ /* 0x040fe200078e00ff */
[----:B------:R-:W-:Y:S01]  /*04d0*/  LOP3.LUT R3, R3, 0x7, R2, 0xf8, !PT ;  /* 0x0000000703037812 */ /* 0x000fe200078ef802 */
[----:B------:R-:W-:-:S03]  /*04e0*/  IMAD.HI R7, R4, 0x2aaaaaab, RZ ;  /* 0x2aaaaaab04077827 */ /* 0x000fc600078e02ff */
[----:B------:R-:W-:Y:S01]  /*04f0*/  LOP3.LUT R13, R10, R11, RZ, 0x3c, !PT ;  /* 0x0000000b0a0d7212 */ /* 0x000fe200078e3cff */
[----:B------:R-:W-:Y:S01]  /*0500*/  IMAD.HI R5, R0, 0x7f807f81, RZ ;  /* 0x7f807f8100057827 */ /* 0x000fe200078e02ff */
[----:B------:R-:W-:Y:S02]  /*0510*/  SHF.R.U32.HI R8, RZ, 0x1f, R7 ;  /* 0x0000001fff087819 */ /* 0x000fe40000011607 */
[----:B------:R-:W-:Y:S01]  /*0520*/  LOP3.LUT R56, R11, 0x10, R61, 0x78, !PT ;  /* 0x000000100b387812 */ /* 0x000fe200078e783d */
[----:B------:R-:W-:Y:S01]  /*0530*/  IMAD R54, R54, 0x20, R13 ;  /* 0x0000002036367824 */ /* 0x000fe200078e020d */
[----:B------:R-:W-:Y:S02]  /*0540*/  SHF.R.U32.HI R6, RZ, 0x1f, R5 ;  /* 0x0000001fff067819 */ /* 0x000fe40000011605 */
[----:B------:R-:W-:Y:S02]  /*0550*/  LEA.HI R7, R7, R8, RZ, 0x17 ;  /* 0x0000000807077211 */ /* 0x000fe400078fb8ff */
[----:B------:R-:W-:-:S02]  /*0560*/  LEA.HI.SX32 R5, R5, R6, 0x15 ;  /* 0x0000000605057211 */ /* 0x000fc400078faaff */
[----:B------:R-:W-:Y:S01]  /*0570*/  LOP3.LUT R6, R9, 0x10, R2, 0x78, !PT ;  /* 0x0000001009067812 */ /* 0x000fe200078e7802 */
[----:B------:R-:W-:Y:S01]  /*0580*/  IMAD R7, R7, -0xc00, R4 ;  /* 0xfffff40007077824 */ /* 0x000fe200078e0204 */
[----:B------:R-:W-:Y:S01]  /*0590*/  SHF.R.U32.HI R4, RZ, 0x3, R12 ;  /* 0x00000003ff047819 */ /* 0x000fe2000001160c */
[----:B------:R-:W-:Y:S01]  /*05a0*/  IMAD R5, R5, -0x1010, R0 ;  /* 0xffffeff005057824 */ /* 0x000fe200078e0200 */
[----:B------:R-:W-:Y:S01]  /*05b0*/  SHF.R.U32.HI R0, RZ, 0x2, R2 ;  /* 0x00000002ff007819 */ /* 0x000fe20000011602 */
[----:B------:R-:W-:Y:S01]  /*05c0*/  IMAD R7, R7, 0x3c00, R10 ;  /* 0x00003c0007077824 */ /* 0x000fe200078e020a */
[----:B------:R-:W-:Y:S01]  /*05d0*/  CS2R R12, SRZ ;  /* 0x00000000000c7805 */ /* 0x000fe2000001ff00 */
[----:B------:R-:W-:Y:S01]  /*05e0*/  IMAD R5, R5, 0x3c00, R9 ;  /* 0x00003c0005057824 */ /* 0x000fe200078e0209 */
[----:B------:R-:W-:Y:S01]  /*05f0*/  LOP3.LUT R9, R3, R4, RZ, 0xfc, !PT ;  /* 0x0000000403097212 */ /* 0x000fe200078efcff */
[----:B------:R-:W-:Y:S01]  /*0600*/  IMAD R55, R55, 0x20, R6 ;  /* 0x0000002037377824 */ /* 0x000fe200078e0206 */
[----:B------:R-:W-:-:S02]  /*0610*/  IADD3 R50, P1, R7, c[0x0][0x168], RZ ;  /* 0x00005a0007327a10 */ /* 0x000fc40007f3e0ff */
[----:B------:R-:W-:Y:S02]  /*0620*/  IADD3 R46, P0, R5, c[0x0][0x160], RZ ;  /* 0x00005800052e7a10 */ /* 0x000fe40007f1e0ff */
[----:B------:R-:W-:Y:S02]  /*0630*/  LEA.HI.X.SX32 R51, R7, c[0x0][0x16c], 0x1, P1 ;  /* 0x00005b0007337a11 */ /* 0x000fe400008f0eff */
[----:B------:R-:W-:Y:S02]  /*0640*/  LEA.HI.X.SX32 R47, R5, c[0x0][0x164], 0x1, P0 ;  /* 0x00005900052f7a11 */ /* 0x000fe400000f0eff */
[----:B------:R-:W-:Y:S02]  /*0650*/  LOP3.LUT R6, R0, 0x18, RZ, 0xc0, !PT ;  /* 0x0000001800067812 */ /* 0x000fe400078ec0ff */
[----:B------:R-:W-:Y:S01]  /*0660*/  LOP3.LUT R0, R2, 0x10, R61, 0x48, !PT ;  /* 0x0000001002007812 */ /* 0x000fe200078e483d */
[----:B------:R1:W-:Y:S01]  /*0670*/  LDGSTS.E.64 [R55+0x3000], [R46.64] ;  /* 0x030000002e377fae */ /* 0x0003e2000b921a46 */
[----:B------:R-:W-:-:S02]  /*0680*/  LOP3.LUT R3, R4, 0xf, R2, 0xf8, !PT ;  /* 0x0000000f04037812 */ /* 0x000fc400078ef802 */
[----:B------:R-:W-:Y:S01]  /*0690*/  LOP3.LUT R11, R6, 0x7, R2, 0xf8, !PT ;  /* 0x00000007060b7812 */ /* 0x000fe200078ef802 */
[----:B------:R-:W0:Y:S01]  /*06a0*/  LDGDEPBAR ;  /* 0x00000000000079af */ /* 0x000e220000000000 */
[--C-:B------:R-:W-:Y:S01]  /*06b0*/  IMAD R57, R9, 0x20, R0.reuse ;  /* 0x0000002009397824 */ /* 0x100fe200078e0200 */
[----:B------:R-:W-:Y:S01]  /*06c0*/  IADD3 R48, P0, R50, 0x60, RZ ;  /* 0x0000006032307810 */ /* 0x000fe20007f1e0ff */
[----:B------:R-:W-:Y:S01]  /*06d0*/  IMAD R58, R3, 0x20, R0 ;  /* 0x00000020033a7824 */ /* 0x000fe200078e0200 */
[----:B------:R2:W-:Y:S01]  /*06e0*/  LDGSTS.E.BYPASS.128 [R54], [R50.64] ;  /* 0x0000000032367fae */ /* 0x0005e2000b901c46 */
[----:B------:R-:W-:Y:S01]  /*06f0*/  IADD3 R49, P1, R46, 0x60, RZ ;  /* 0x000000602e317810 */ /* 0x000fe20007f3e0ff */
[----:B------:R-:W-:Y:S01]  /*0700*/  IMAD R56, R11, 0x20, R56 ;  /* 0x000000200b387824 */ /* 0x000fe200078e0238 */
[----:B------:R-:W-:Y:S01]  /*0710*/  CS2R R8, SRZ ;  /* 0x0000000000087805 */ /* 0x000fe2000001ff00 */
[----:B------:R-:W0:Y:S01]  /*0720*/  LDGDEPBAR ;  /* 0x00000000000079af */ /* 0x000e220000000000 */
[----:B------:R-:W-:Y:S01]  /*0730*/  IMAD.MOV.U32 R0, RZ, RZ, 0x2 ;  /* 0x00000002ff007424 */ /* 0x000fe200078e00ff */
[----:B------:R-:W-:Y:S01]  /*0740*/  CS2R R10, SRZ ;  /* 0x00000000000a7805 */ /* 0x000fe2000001ff00 */
[----:B------:R-:W-:Y:S01]  /*0750*/  CS2R R4, SRZ ;  /* 0x0000000000047805 */ /* 0x000fe2000001ff00 */
[----:B------:R-:W-:Y:S01]  /*0760*/  BAR.SYNC.DEFER_BLOCKING 0x0 ;  /* 0x0000000000007b1d */ /* 0x000fe20000010000 */
[----:B------:R-:W-:Y:S01]  /*0770*/  CS2R R6, SRZ ;  /* 0x0000000000067805 */ /* 0x000fe2000001ff00 */
[----:B------:R-:W-:-:S04]  /*0780*/  IADD3 R57, R57, 0x400, RZ ;  /* 0x0000040039397810 */ /* 0x000fc80007ffe0ff */
[----:B------:R-:W-:Y:S01]  /*0790*/  @!PT LDS RZ, [RZ] ;  /* 0x00000000fffff984 */ /* 0x000fe20000000800 */
[----:B------:R-:W-:Y:S01]  /*07a0*/  @!PT LDS RZ, [RZ] ;  /* 0x00000000fffff984 */ /* 0x000fe20000000800 */
[----:B------:R-:W-:Y:S01]  /*07b0*/  @!PT LDS RZ, [RZ] ;  /* 0x00000000fffff984 */ /* 0x000fe20000000800 */
[----:B------:R1:W-:Y:S04]  /*07c0*/  LDGSTS.E.64 [R55+0x3800], [R46.64+0x20] ;  /* 0x038000202e377fae */ /* 0x0003e8000b921a46 */
[----:B------:R-:W0:Y:S04]  /*07d0*/  LDGDEPBAR ;  /* 0x00000000000079af */ /* 0x000e280000000000 */
[----:B------:R2:W-:Y:S04]  /*07e0*/  LDGSTS.E.BYPASS.128 [R54+0x1000], [R50.64+0x20] ;  /* 0x0100002032367fae */ /* 0x0005e8000b901c46 */
[----:B------:R-:W0:Y:S04]  /*07f0*/  LDGDEPBAR ;  /* 0x00000000000079af */ /* 0x000e280000000000 */
[----:B------:R-:W-:Y:S06]  /*0800*/  BAR.SYNC.DEFER_BLOCKING 0x0 ;  /* 0x0000000000007b1d */ /* 0x000fec0000010000 */
[----:B------:R-:W-:Y:S01]  /*0810*/  @!PT LDS RZ, [RZ] ;  /* 0x00000000fffff984 */ /* 0x000fe20000000800 */
[----:B------:R-:W-:Y:S01]  /*0820*/  @!PT LDS RZ, [RZ] ;  /* 0x00000000fffff984 */ /* 0x000fe20000000800 */
[----:B------:R-:W-:Y:S01]  /*0830*/  @!PT LDS RZ, [RZ] ;  /* 0x00000000fffff984 */ /* 0x000fe20000000800 */
[----:B------:R1:W-:Y:S04]  /*0840*/  LDGSTS.E.64 [R55+0x4000], [R46.64+0x40] ;  /* 0x040000402e377fae */ /* 0x0003e8000b921a46 */
[----:B------:R-:W0:Y:S04]  /*0850*/  LDGDEPBAR ;  /* 0x00000000000079af */ /* 0x000e280000000000 */
[----:B------:R2:W-:Y:S04]  /*0860*/  LDGSTS.E.BYPASS.128 [R54+0x2000], [R50.64+0x40] ;  /* 0x0200004032367fae */ /* 0x0005e8000b901c46 */
[----:B------:R-:W0:Y:S01]  /*0870*/  LDGDEPBAR ;  /* 0x00000000000079af */ /* 0x000e220000000000 */
[----:B-1----:R-:W-:-:S02]  /*0880*/  IMAD.X R46, RZ, RZ, R47, P1 ;  /* 0x000000ffff2e7224 */ /* 0x002fc400008e062f */
[----:B--2---:R-:W-:Y:S02]  /*0890*/  IMAD.X R50, RZ, RZ, R51, P0 ;  /* 0x000000ffff327224 */ /* 0x004fe400000e0633 */
.L_x_0:
[----:B------:R-:W-:-:S04]  /*08a0*/  DEPBAR.LE SB0, 0x4 ;  /* 0x000081000000791a */ /* 0x000fc80000000000 */
[----:B------:R-:W-:Y:S01]  /*08b0*/  UIADD3 UR4, UR4, 0x1, URZ ;  /* 0x0000000104047890 */ /* 0x000fe2000fffe03f */
[----:B------:R-:W-:Y:S01]  /*08c0*/  IADD3 R0, R0, 0x1, RZ ;  /* 0x0000000100007810 */ /* 0x000fe20007ffe0ff */
[----:B------:R-:W-:Y:S01]  /*08d0*/  IMAD.MOV.U32 R51, RZ, RZ, R50 ;  /* 0x000000ffff337224 */ /* 0x000fe200078e0032 */
[----:B------:R-:W-:Y:S01]  /*08e0*/  BAR.SYNC.DEFER_BLOCKING 0x0 ;  /* 0x0000000000007b1d */ /* 0x000fe20000010000 */
[----:B------:R-:W-:Y:S01]  /*08f0*/  UISETP.GE.AND UP0, UPT, UR4, 0x3, UPT ;  /* 0x000000030400788c */ /* 0x000fe2000bf06270 */
[----:B------:R-:W-:Y:S01]  /*0900*/  ISETP.GE.U32.AND P0, PT, R52, 0x1dd, PT ;  /* 0x000001dd3400780c */ /* 0x000fe20003f06070 */
[----:B------:R-:W-:Y:S01]  /*0910*/  IMAD.MOV.U32 R50, RZ, RZ, R48 ;  /* 0x000000ffff327224 */ /* 0x000fe200078e0030 */
[C---:B------:R-:W-:Y:S01]  /*0920*/  ISETP.GE.AND P1, PT, R0.reuse, 0x3, PT ;  /* 0x000000030000780c */ /* 0x040fe20003f26270 */
[----:B------:R-:W-:Y:S01]  /*0930*/  USEL UR4, UR4, URZ, !UP0 ;  /* 0x0000003f04047287 */ /* 0x000fe2000c000000 */
[----:B------:R-:W-:Y:S02]  /*0940*/  ISETP.GE.U32.AND.EX P0, PT, R53, RZ, PT, P0 ;  /* 0x000000ff3500720c */ /* 0x000fe40003f06100 */
[----:B------:R-:W-:Y:S01]  /*0950*/  SEL R0, R0, RZ, !P1 ;  /* 0x000000ff00007207 */ /* 0x000fe20004800000 */
[----:B------:R-:W-:Y:S01]  /*0960*/  ULEA UR5, UR4, 0x3000, 0xb ;  /* 0x0000300004057891 */ /* 0x000fe2000f8e583f */
[----:B------:R-:W-:Y:S01]  /*0970*/  IADD3 R48, P1, R52, 0x1, RZ ;  /* 0x0000000134307810 */ /* 0x000fe20007f3e0ff */
[----:B------:R-:W-:Y:S01]  /*0980*/  IMAD.U32 R47, RZ, RZ, UR4 ;  /* 0x00000004ff2f7e24 */ /* 0x000fe2000f8e00ff */
[----:B------:R-:W-:-:S03]  /*0990*/  UIADD3 UR4, UR4, 0x1, URZ ;  /* 0x0000000104047890 */ /* 0x000fc6000fffe03f */
[----:B------:R-:W-:Y:S01]  /*09a0*/  IMAD R47, R47, 0x1000, R56 ;  /* 0x000010002f2f7824 */ /* 0x000fe200078e0238 */
[----:B------:R-:W-:-:S04]  /*09b0*/  UISETP.GE.AND UP0, UPT, UR4, 0x3, UPT ;  /* 0x000000030400788c */ /* 0x000fc8000bf06270 */
[----:B------:R-:W-:Y:S01]  /*09c0*/  USEL UR4, UR4, URZ, !UP0 ;  /* 0x0000003f04047287 */ /* 0x000fe2000c000000 */
[----:B------:R-:W-:Y:S04]  /*09d0*/  LDSM.16.M88.4 R40, [R58+UR5] ;  /* 0x000000053a28783b */ /* 0x000fe80008000200 */
[----:B------:R-:W1:Y:S04]  /*09e0*/  LDSM.16.M88.2 R16, [R47] ;  /* 0x000000002f10783b */ /* 0x000e680000000100 */
[----:B------:R-:W2:Y:S04]  /*09f0*/  LDSM.16.M88.2 R2, [R47+0x400] ;  /* 0x000400002f02783b */ /* 0x000ea80000000100 */
[----:B------:R-:W3:Y:S04]  /*0a00*/  LDSM.16.M88.2 R18, [R47+0x800] ;  /* 0x000800002f12783b */ /* 0x000ee80000000100 */
[----:B------:R4:W3:Y:S02]  /*0a10*/  LDSM.16.M88.2 R44, [R47+0xc00] ;  /* 0x000c00002f2c783b */ /* 0x0008e40000000100 */
[----:B----4-:R-:W-:-:S02]  /*0a20*/  IMAD.MOV.U32 R47, RZ, RZ, R46 ;  /* 0x000000ffff2f7224 */ /* 0x010fc400078e002e */
[----:B------:R-:W-:Y:S02]  /*0a30*/  IMAD.MOV.U32 R46, RZ, RZ, R49 ;  /* 0x000000ffff2e7224 */ /* 0x000fe400078e0031 */
[----:B------:R-:W-:-:S04]  /*0a40*/  IMAD.U32 R49, RZ, RZ, UR4 ;  /* 0x00000004ff317e24 */ /* 0x000fc8000f8e00ff */
[----:B------:R-:W-:Y:S01]  /*0a50*/  IMAD R49, R49, 0x1000, R56 ;  /* 0x0000100031317824 */ /* 0x000fe200078e0238 */
[C---:B-1----:R-:W-:Y:S08]  /*0a60*/  IMMA.16832.S8.S8.SAT R8, R40.reuse.ROW, R16.COL, R8 ;  /* 0x0000001028087237 */ /* 0x042ff00000445c08 */
[C---:B--2---:R-:W-:Y:S08]  /*0a70*/  IMMA.16832.S8.S8.SAT R20, R40.reuse.ROW, R2.COL, R20 ;  /* 0x0000000228147237 */ /* 0x044ff00000445c14 */
[C---:B---3--:R-:W-:Y:S08]  /*0a80*/  IMMA.16832.S8.S8.SAT R24, R40.reuse.ROW, R18.COL, R24 ;  /* 0x0000001228187237 */ /* 0x048ff00000445c18 */
[----:B------:R-:W-:Y:S01]  /*0a90*/  IMMA.16832.S8.S8.SAT R28, R40.ROW, R44.COL, R28 ;  /* 0x0000002c281c7237 */ /* 0x000fe20000445c1c */
[----:B------:R-:W1:Y:S01]  /*0aa0*/  LDSM.16.M88.4 R40, [R57+UR5] ;  /* 0x000000053928783b */ /* 0x000e620008000200 */
[----:B------:R-:W-:-:S02]  /*0ab0*/  ULEA UR5, UR4, 0x3000, 0xb ;  /* 0x0000300004057891 */ /* 0x000fc4000f8e583f */
[----:B------:R-:W-:-:S04]  /*0ac0*/  UIADD3 UR4, UR4, 0x1, URZ ;  /* 0x0000000104047890 */ /* 0x000fc8000fffe03f */
[----:B------:R-:W-:-:S04]  /*0ad0*/  UISETP.GE.AND UP0, UPT, UR4, 0x3, UPT ;  /* 0x000000030400788c */ /* 0x000fc8000bf06270 */
[----:B------:R-:W-:Y:S01]  /*0ae0*/  USEL UR4, UR4, URZ, !UP0 ;  /* 0x0000003f04047287 */ /* 0x000fe2000c000000 */
[C---:B-1----:R-:W-:Y:S07]  /*0af0*/  IMMA.16832.S8.S8.SAT R4, R40.reuse.ROW, R16.COL, R4 ;  /* 0x0000001028047237 */ /* 0x042fee0000445c04 */
[C---:B------:R-:W-:Y:S01]  /*0b00*/  IMAD R16, R0.reuse, 0x800, R55 ;  /* 0x0000080000107824 */ /* 0x040fe200078e0237 */
[----:B------:R-:W-:Y:S01]  /*0b10*/  BAR.SYNC.DEFER_BLOCKING 0x0 ;  /* 0x0000000000007b1d */ /* 0x000fe20000010000 */
[C---:B------:R-:W-:Y:S08]  /*0b20*/  IMMA.16832.S8.S8.SAT R32, R40.reuse.ROW, R2.COL, R32 ;  /* 0x0000000228207237 */ /* 0x040ff00000445c20 */
[C---:B------:R-:W-:Y:S08]  /*0b30*/  IMMA.16832.S8.S8.SAT R36, R40.reuse.ROW, R18.COL, R36 ;  /* 0x0000001228247237 */ /* 0x040ff00000445c24 */
[----:B------:R-:W-:Y:S01]  /*0b40*/  IMMA.16832.S8.S8.SAT R12, R40.ROW, R44.COL, R12 ;  /* 0x0000002c280c7237 */ /* 0x000fe20000445c0c */
[----:B------:R-:W-:Y:S01]  /*0b50*/  @!PT LDS RZ, [RZ] ;  /* 0x00000000fffff984 */ /* 0x000fe20000000800 */
[----:B------:R-:W-:Y:S01]  /*0b60*/  @!PT LDS RZ, [RZ] ;  /* 0x00000000fffff984 */ /* 0x000fe20000000800 */
[----:B------:R-:W-:Y:S01]  /*0b70*/  @!PT LDS RZ, [RZ] ;  /* 0x00000000fffff984 */ /* 0x000fe20000000800 */
[----:B------:R1:W-:Y:S04]  /*0b80*/  LDGSTS.E.64 [R16+0x3000], [R46.64], !P0 ;  /* 0x030000002e107fae */ /* 0x0003e8000c121a46 */
[----:B------:R-:W0:Y:S01]  /*0b90*/  LDGDEPBAR ;  /* 0x00000000000079af */ /* 0x000e220000000000 */
[C---:B-1----:R-:W-:Y:S01]  /*0ba0*/  IMAD R16, R0.reuse, 0x1000, R54 ;  /* 0x0000100000107824 */ /* 0x042fe200078e0236 */
[----:B------:R-:W-:-:S04]  /*0bb0*/  IADD3 R0, R0, 0x1, RZ ;  /* 0x0000000100007810 */ /* 0x000fc80007ffe0ff */
[----:B------:R1:W-:Y:S01]  /*0bc0*/  LDGSTS.E.BYPASS.128 [R16], [R50.64], !P0 ;  /* 0x0000000032107fae */ /* 0x0003e2000c101c46 */
[----:B------:R-:W-:Y:S01]  /*0bd0*/  ISETP.GE.U32.AND P0, PT, R48, 0x1dd, PT ;  /* 0x000001dd3000780c */ /* 0x000fe20003f06070 */
[----:B------:R-:W-:Y:S01]  /*0be0*/  IMAD.X R48, RZ, RZ, R53, P1 ;  /* 0x000000ffff307224 */ /* 0x000fe200008e0635 */
[----:B------:R-:W-:Y:S01]  /*0bf0*/  ISETP.GE.AND P1, PT, R0, 0x3, PT ;  /* 0x000000030000780c */ /* 0x000fe20003f26270 */
[----:B------:R-:W0:Y:S03]  /*0c00*/  LDGDEPBAR ;  /* 0x00000000000079af */ /* 0x000e260000000000 */
[----:B------:R-:W-:Y:S02]  /*0c10*/  ISETP.GE.U32.AND.EX P0, PT, R48, RZ, PT, P0 ;  /* 0x000000ff3000720c */ /* 0x000fe40003f06100 */
[----:B------:R-:W-:Y:S02]  /*0c20*/  SEL R0, R0, RZ, !P1 ;  /* 0x000000ff00007207 */ /* 0x000fe40004800000 */
[----:B------:R-:W-:Y:S01]  /*0c30*/  IADD3 R48, P1, R52, 0x2, RZ ;  /* 0x0000000234307810 */ /* 0x000fe20007f3e0ff */
[----:B------:R-:W-:-:S04]  /*0c40*/  DEPBAR.LE SB0, 0x4 ;  /* 0x000081000000791a */ /* 0x000fc80000000000 */
[----:B------:R-:W-:Y:S06]  /*0c50*/  BAR.SYNC.DEFER_BLOCKING 0x0 ;  /* 0x0000000000007b1d */ /* 0x000fec0000010000 */
[----:B-1----:R-:W-:Y:S04]  /*0c60*/  LDSM.16.M88.2 R16, [R49] ;  /* 0x000000003110783b */ /* 0x002fe80000000100 */
[----:B------:R-:W1:Y:S04]  /*0c70*/  LDSM.16.M88.4 R40, [R58+UR5] ;  /* 0x000000053a28783b */ /* 0x000e680008000200 */
[----:B------:R-:W2:Y:S04]  /*0c80*/  LDSM.16.M88.2 R2, [R49+0x400] ;  /* 0x000400003102783b */ /* 0x000ea80000000100 */
[----:B------:R-:W3:Y:S04]  /*0c90*/  LDSM.16.M88.2 R18, [R49+0x800] ;  /* 0x000800003112783b */ /* 0x000ee80000000100 */
[----:B------:R4:W3:Y:S02]  /*0ca0*/  LDSM.16.M88.2 R44, [R49+0xc00] ;  /* 0x000c0000312c783b */ /* 0x0008e40000000100 */
[----:B----4-:R-:W-:-:S04]  /*0cb0*/  IMAD.U32 R49, RZ, RZ, UR4 ;  /* 0x00000004ff317e24 */ /* 0x010fc8000f8e00ff */
        /* <DEDUP_REMOVED lines=13> */
[C---:B------:R-:W-:Y:S01]  /*0d90*/  IMAD R17, R0.reuse, 0x1000, R54 ;  /* 0x0000100000117824 */ /* 0x040fe200078e0236 */
[----:B------:R-:W-:Y:S01]  /*0da0*/  IMMA.16832.S8.S8.SAT R32, R40.ROW, R2.COL, R32 ;  /* 0x0000000228207237 */ /* 0x000fe20000445c20 */
[----:B------:R-:W-:-:S07]  /*0db0*/  IADD3 R0, R0, 0x1, RZ ;  /* 0x0000000100007810 */ /* 0x000fce0007ffe0ff */
[C---:B------:R-:W-:Y:S08]  /*0dc0*/  IMMA.16832.S8.S8.SAT R36, R40.reuse.ROW, R18.COL, R36 ;  /* 0x0000001228247237 */ /* 0x040ff00000445c24 */
[----:B------:R-:W-:Y:S01]  /*0dd0*/  IMMA.16832.S8.S8.SAT R12, R40.ROW, R44.COL, R12 ;  /* 0x0000002c280c7237 */ /* 0x000fe20000445c0c */
[----:B------:R-:W-:Y:S01]  /*0de0*/  @!PT LDS RZ, [RZ] ;  /* 0x00000000fffff984 */ /* 0x000fe20000000800 */
[----:B------:R-:W-:Y:S01]  /*0df0*/  @!PT LDS RZ, [RZ] ;  /* 0x00000000fffff984 */ /* 0x000fe20000000800 */
[----:B------:R-:W-:Y:S01]  /*0e00*/  @!PT LDS RZ, [RZ] ;  /* 0x00000000fffff984 */ /* 0x000fe20000000800 */
[----:B------:R1:W-:Y:S04]  /*0e10*/  LDGSTS.E.64 [R16+0x3000], [R46.64+0x20], !P0 ;  /* 0x030000202e107fae */ /* 0x0003e8000c121a46 */
[----:B------:R-:W0:Y:S04]  /*0e20*/  LDGDEPBAR ;  /* 0x00000000000079af */ /* 0x000e280000000000 */
[----:B------:R1:W-:Y:S01]  /*0e30*/  LDGSTS.E.BYPASS.128 [R17], [R50.64+0x20], !P0 ;  /* 0x0000002032117fae */ /* 0x0003e2000c101c46 */
[----:B------:R-:W-:Y:S01]  /*0e40*/  ISETP.GE.U32.AND P0, PT, R48, 0x1dd, PT ;  /* 0x000001dd3000780c */ /* 0x000fe20003f06070 */
[----:B------:R-:W-:Y:S01]  /*0e50*/  IMAD.X R48, RZ, RZ, R53, P1 ;  /* 0x000000ffff307224 */ /* 0x000fe200008e0635 */
[----:B------:R-:W-:Y:S01]  /*0e60*/  ISETP.GE.AND P1, PT, R0, 0x3, PT ;  /* 0x000000030000780c */ /* 0x000fe20003f26270 */
[----:B------:R-:W0:Y:S03]  /*0e70*/  LDGDEPBAR ;  /* 0x00000000000079af */ /* 0x000e260000000000 */
[----:B------:R-:W-:-:S02]  /*0e80*/  ISETP.GE.U32.AND.EX P0, PT, R48, RZ, PT, P0 ;  /* 0x000000ff3000720c */ /* 0x000fc40003f06100 */
[----:B------:R-:W-:Y:S01]  /*0e90*/  SEL R0, R0, RZ, !P1 ;  /* 0x000000ff00007207 */ /* 0x000fe20004800000 */
[----:B------:R-:W-:-:S04]  /*0ea0*/  DEPBAR.LE SB0, 0x4 ;  /* 0x000081000000791a */ /* 0x000fc80000000000 */
[----:B------:R-:W-:Y:S06]  /*0eb0*/  BAR.SYNC.DEFER_BLOCKING 0x0 ;  /* 0x0000000000007b1d */ /* 0x000fec0000010000 */
[----:B-1----:R-:W-:Y:S04]  /*0ec0*/  LDSM.16.M88.2 R16, [R49] ;  /* 0x000000003110783b */ /* 0x002fe80000000100 */
[----:B------:R-:W1:Y:S04]  /*0ed0*/  LDSM.16.M88.4 R40, [R58+UR5] ;  /* 0x000000053a28783b */ /* 0x000e680008000200 */
[----:B------:R-:W2:Y:S04]  /*0ee0*/  LDSM.16.M88.2 R2, [R49+0x400] ;  /* 0x000400003102783b */ /* 0x000ea80000000100 */
[----:B------:R-:W3:Y:S04]  /*0ef0*/  LDSM.16.M88.2 R18, [R49+0x800] ;  /* 0x000800003112783b */ /* 0x000ee80000000100 */
[----:B------:R-:W4:Y:S01]  /*0f00*/  LDSM.16.M88.2 R44, [R49+0xc00] ;  /* 0x000c0000312c783b */ /* 0x000f220000000100 */
[C---:B-1----:R-:W-:Y:S08]  /*0f10*/  IMMA.16832.S8.S8.SAT R8, R40.reuse.ROW, R16.COL, R8 ;  /* 0x0000001028087237 */ /* 0x042ff00000445c08 */
[C---:B--2---:R-:W-:Y:S08]  /*0f20*/  IMMA.16832.S8.S8.SAT R20, R40.reuse.ROW, R2.COL, R20 ;  /* 0x0000000228147237 */ /* 0x044ff00000445c14 */
[C---:B---3--:R-:W-:Y:S08]  /*0f30*/  IMMA.16832.S8.S8.SAT R24, R40.reuse.ROW, R18.COL, R24 ;  /* 0x0000001228187237 */ /* 0x048ff00000445c18 */
[----:B----4-:R-:W-:Y:S01]  /*0f40*/  IMMA.16832.S8.S8.SAT R28, R40.ROW, R44.COL, R28 ;  /* 0x0000002c281c7237 */ /* 0x010fe20000445c1c */
[----:B------:R-:W1:Y:S01]  /*0f50*/  LDSM.16.M88.4 R40, [R57+UR5] ;  /* 0x000000053928783b */ /* 0x000e620008000200 */
[----:B------:R-:W-:-:S06]  /*0f60*/  ULEA UR5, UR4, 0x3000, 0xb ;  /* 0x0000300004057891 */ /* 0x000fcc000f8e583f */
[C---:B-1----:R-:W-:Y:S07]  /*0f70*/  IMMA.16832.S8.S8.SAT R4, R40.reuse.ROW, R16.COL, R4 ;  /* 0x0000001028047237 */ /* 0x042fee0000445c04 */
[C---:B------:R-:W-:Y:S01]  /*0f80*/  IMAD R16, R0.reuse, 0x800, R55 ;  /* 0x0000080000107824 */ /* 0x040fe200078e0237 */
[----:B------:R-:W-:Y:S01]  /*0f90*/  BAR.SYNC.DEFER_BLOCKING 0x0 ;  /* 0x0000000000007b1d */ /* 0x000fe20000010000 */
[C---:B------:R-:W-:Y:S01]  /*0fa0*/  IMAD R17, R0.reuse, 0x1000, R54 ;  /* 0x0000100000117824 */ /* 0x040fe200078e0236 */
[----:B------:R-:W-:Y:S01]  /*0fb0*/  IMMA.16832.S8.S8.SAT R32, R40.ROW, R2.COL, R32 ;  /* 0x0000000228207237 */ /* 0x000fe20000445c20 */
[----:B------:R-:W-:-:S06]  /*0fc0*/  IADD3 R0, R0, 0x1, RZ ;  /* 0x0000000100007810 */ /* 0x000fcc0007ffe0ff */
[----:B------:R-:W-:Y:S01]  /*0fd0*/  IMAD.U32 R3, RZ, RZ, UR4 ;  /* 0x00000004ff037e24 */ /* 0x000fe2000f8e00ff */
[----:B------:R-:W-:Y:S03]  /*0fe0*/  IMMA.16832.S8.S8.SAT R36, R40.ROW, R18.COL, R36 ;  /* 0x0000001228247237 */ /* 0x000fe60000445c24 */
[----:B------:R-:W-:-:S05]  /*0ff0*/  IMAD R2, R3, 0x1000, R56 ;  /* 0x0000100003027824 */ /* 0x000fca00078e0238 */
[----:B------:R-:W-:Y:S01]  /*1000*/  IMMA.16832.S8.S8.SAT R12, R40.ROW, R44.COL, R12 ;  /* 0x0000002c280c7237 */ /* 0x000fe20000445c0c */
[----:B------:R-:W-:Y:S01]  /*1010*/  @!PT LDS RZ, [RZ] ;  /* 0x00000000fffff984 */ /* 0x000fe20000000800 */
[----:B------:R-:W-:Y:S01]  /*1020*/  @!PT LDS RZ, [RZ] ;  /* 0x00000000fffff984 */ /* 0x000fe20000000800 */
[----:B------:R-:W-:Y:S01]  /*1030*/  @!PT LDS RZ, [RZ] ;  /* 0x00000000fffff984 */ /* 0x000fe20000000800 */
[----:B------:R1:W-:Y:S04]  /*1040*/  LDGSTS.E.64 [R16+0x3000], [R46.64+0x40], !P0 ;  /* 0x030000402e107fae */ /* 0x0003e8000c121a46 */
[----:B------:R-:W0:Y:S04]  /*1050*/  LDGDEPBAR ;  /* 0x00000000000079af */ /* 0x000e280000000000 */
[----:B------:R1:W-:Y:S04]  /*1060*/  LDGSTS.E.BYPASS.128 [R17], [R50.64+0x40], !P0 ;  /* 0x0000004032117fae */ /* 0x0003e8000c101c46 */
[----:B------:R-:W0:Y:S01]  /*1070*/  LDGDEPBAR ;  /* 0x00000000000079af */ /* 0x000e220000000000 */
[----:B------:R-:W-:-:S04]  /*1080*/  DEPBAR.LE SB0, 0x4 ;  /* 0x000081000000791a */ /* 0x000fc80000000000 */
[----:B------:R-:W-:Y:S06]  /*1090*/  BAR.SYNC.DEFER_BLOCKING 0x0 ;  /* 0x0000000000007b1d */ /* 0x000fec0000010000 */
[----:B------:R-:W-:Y:S04]  /*10a0*/  LDSM.16.M88.2 R44, [R2] ;  /* 0x00000000022c783b */ /* 0x000fe80000000100 */
[----:B------:R-:W2:Y:S04]  /*10b0*/  LDSM.16.M88.4 R40, [R58+UR5] ;  /* 0x000000053a28783b */ /* 0x000ea80008000200 */
[----:B-1----:R-:W1:Y:S04]  /*10c0*/  LDSM.16.M88.4 R16, [R57+UR5] ;  /* 0x000000053910783b */ /* 0x002e680008000200 */
[----:B------:R-:W3:Y:S01]  /*10d0*/  LDSM.16.M88.2 R48, [R2+0x400] ;  /* 0x000400000230783b */ /* 0x000ee20000000100 */
[-C--:B--2---:R-:W-:Y:S08]  /*10e0*/  IMMA.16832.S8.S8.SAT R8, R40.ROW, R44.reuse.COL, R8 ;  /* 0x0000002c28087237 */ /* 0x084ff00000445c08 */
[----:B-1----:R-:W-:Y:S01]  /*10f0*/  IMMA.16832.S8.S8.SAT R4, R16.ROW, R44.COL, R4 ;  /* 0x0000002c10047237 */ /* 0x002fe20000445c04 */
[----:B------:R-:W1:Y:S04]  /*1100*/  LDSM.16.M88.2 R44, [R2+0x800] ;  /* 0x00080000022c783b */ /* 0x000e680000000100 */
[----:B------:R-:W2:Y:S03]  /*1110*/  LDSM.16.M88.2 R2, [R2+0xc00] ;  /* 0x000c00000202783b */ /* 0x000ea60000000100 */
[-C--:B---3--:R-:W-:Y:S08]  /*1120*/  IMMA.16832.S8.S8.SAT R20, R40.ROW, R48.reuse.COL, R20 ;  /* 0x0000003028147237 */ /* 0x088ff00000445c14 */
[----:B------:R-:W-:Y:S01]  /*1130*/  IMMA.16832.S8.S8.SAT R32, R16.ROW, R48.COL, R32 ;  /* 0x0000003010207237 */ /* 0x000fe20000445c20 */
[----:B------:R-:W-:Y:S06]  /*1140*/  BAR.SYNC.DEFER_BLOCKING 0x0 ;  /* 0x0000000000007b1d */ /* 0x000fec0000010000 */
[----:B------:R-:W-:Y:S01]  /*1150*/  IADD3 R49, P2, R46, 0x80, RZ ;  /* 0x000000802e317810 */ /* 0x000fe20007f5e0ff */
[C---:B-1----:R-:W-:Y:S08]  /*1160*/  IMMA.16832.S8.S8.SAT R24, R40.reuse.ROW, R44.COL, R24 ;  /* 0x0000002c28187237 */ /* 0x042ff00000445c18 */
[----:B--2---:R-:W-:Y:S07]  /*1170*/  IMMA.16832.S8.S8.SAT R28, R40.ROW, R2.COL, R28 ;  /* 0x00000002281c7237 */ /* 0x004fee0000445c1c */
[----:B------:R-:W-:Y:S01]  /*1180*/  IADD3 R40, P1, R52, 0x3, RZ ;  /* 0x0000000334287810 */ /* 0x000fe20007f3e0ff */
[----:B------:R-:W-:Y:S03]  /*1190*/  IMMA.16832.S8.S8.SAT R36, R16.ROW, R44.COL, R36 ;  /* 0x0000002c10247237 */ /* 0x000fe60000445c24 */
[----:B------:R-:W-:Y:S01]  /*11a0*/  ISETP.GE.U32.AND P0, PT, R40, 0x1dd, PT ;  /* 0x000001dd2800780c */ /* 0x000fe20003f06070 */
[----:B------:R-:W-:Y:S01]  /*11b0*/  IMAD.X R40, RZ, RZ, R53, P1 ;  /* 0x000000ffff287224 */ /* 0x000fe200008e0635 */
[----:B------:R-:W-:-:S03]  /*11c0*/  ISETP.GE.AND P1, PT, R0, 0x3, PT ;  /* 0x000000030000780c */ /* 0x000fc60003f26270 */
[----:B------:R-:W-:Y:S01]  /*11d0*/  IMMA.16832.S8.S8.SAT R12, R16.ROW, R2.COL, R12 ;  /* 0x00000002100c7237 */ /* 0x000fe20000445c0c */
[----:B------:R-:W-:Y:S02]  /*11e0*/  ISETP.GE.U32.AND.EX P0, PT, R40, RZ, PT, P0 ;  /* 0x000000ff2800720c */ /* 0x000fe40003f06100 */
[----:B------:R-:W-:Y:S02]  /*11f0*/  SEL R0, R0, RZ, !P1 ;  /* 0x000000ff00007207 */ /* 0x000fe40004800000 */
[----:B------:R-:W-:-:S03]  /*1200*/  IADD3 R48, P1, R50, 0x80, RZ ;  /* 0x0000008032307810 */ /* 0x000fc60007f3e0ff */
[C---:B------:R-:W-:Y:S02]  /*1210*/  IMAD R40, R0.reuse, 0x800, R55 ;  /* 0x0000080000287824 */ /* 0x040fe400078e0237 */
[----:B------:R-:W-:-:S04]  /*1220*/  IMAD R41, R0, 0x1000, R54 ;  /* 0x0000100000297824 */ /* 0x000fc800078e0236 */
[----:B------:R-:W-:Y:S01]  /*1230*/  @!PT LDS RZ, [RZ] ;  /* 0x00000000fffff984 */ /* 0x000fe20000000800 */
[----:B------:R-:W-:Y:S01]  /*1240*/  @!PT LDS RZ, [RZ] ;  /* 0x00000000fffff984 */ /* 0x000fe20000000800 */
[----:B------:R-:W-:Y:S01]  /*1250*/  @!PT LDS RZ, [RZ] ;  /* 0x00000000fffff984 */ /* 0x000fe20000000800 */
[----:B------:R1:W-:Y:S04]  /*1260*/  LDGSTS.E.64 [R40+0x3000], [R46.64+0x60], !P0 ;  /* 0x030000602e287fae */ /* 0x0003e8000c121a46 */
[----:B------:R-:W0:Y:S04]  /*1270*/  LDGDEPBAR ;  /* 0x00000000000079af */ /* 0x000e280000000000 */
[----:B------:R2:W-:Y:S01]  /*1280*/  LDGSTS.E.BYPASS.128 [R41], [R50.64+0x60], !P0 ;  /* 0x0000006032297fae */ /* 0x0005e2000c101c46 */
[----:B------:R-:W-:-:S03]  /*1290*/  IADD3 R52, P0, R52, 0x4, RZ ;  /* 0x0000000434347810 */ /* 0x000fc60007f1e0ff */
[----:B------:R-:W0:Y:S01]  /*12a0*/  LDGDEPBAR ;  /* 0x00000000000079af */ /* 0x000e220000000000 */
[----:B-1----:R-:W-:Y:S02]  /*12b0*/  IMAD.X R46, RZ, RZ, R47, P2 ;  /* 0x000000ffff2e7224 */ /* 0x002fe400010e062f */
[----:B------:R-:W-:Y:S01]  /*12c0*/  IMAD.X R53, RZ, RZ, R53, P0 ;  /* 0x000000ffff357224 */ /* 0x000fe200000e0635 */
[----:B------:R-:W-:-:S04]  /*12d0*/  ISETP.NE.U32.AND P0, PT, R52, 0x1e0, PT ;  /* 0x000001e03400780c */ /* 0x000fc80003f05070 */
[----:B------:R-:W-:Y:S01]  /*12e0*/  ISETP.NE.AND.EX P0, PT, R53, RZ, PT, P0 ;  /* 0x000000ff3500720c */ /* 0x000fe20003f05300 */
[----:B--2---:R-:W-:-:S12]  /*12f0*/  IMAD.X R50, RZ, RZ, R51, P1 ;  /* 0x000000ffff327224 */ /* 0x004fd800008e0633 */
[----:B------:R-:W-:Y:S05]  /*1300*/  @P0 BRA `(.L_x_0) ;  /* 0xfffff59000000947 */ /* 0x000fea000383ffff */
[----:B------:R-:W1:Y:S01]  /*1310*/  S2R R16, SR_TID.X ;  /* 0x0000000000107919 */ /* 0x000e620000002100 */
[----:B------:R-:W-:-:S04]  /*1320*/  DEPBAR.LE SB0, 0x0 ;  /* 0x000080000000791a */ /* 0x000fc80000000000 */
[----:B------:R-:W2:Y:S01]  /*1330*/  S2R R43, SR_TID.X ;  /* 0x00000000002b7919 */ /* 0x000ea20000002100 */
[----:B------:R-:W-:-:S03]  /*1340*/  LOP3.LUT R59, R59, 0x7c, R61, 0xf8, !PT ;  /* 0x0000007c3b3b7812 */ /* 0x000fc600078ef83d */
[----:B------:R-:W3:Y:S04]  /*1350*/  S2R R42, SR_TID.X ;  /* 0x00000000002a7919 */ /* 0x000ee80000002100 */
[----:B------:R-:W-:Y:S01]  /*1360*/  BAR.SYNC.DEFER_BLOCKING 0x0 ;  /* 0x0000000000007b1d */ /* 0x000fe20000010000 */
[----:B------:R-:W-:Y:S01]  /*1370*/  ISETP.GE.AND P0, PT, R59, 0xc00, PT ;  /* 0x00000c003b00780c */ /* 0x000fe20003f06270 */
[C---:B-1----:R-:W-:Y:S02]  /*1380*/  IMAD.SHL.U32 R2, R16.reuse, 0x20, RZ ;  /* 0x0000002010027824 */ /* 0x042fe400078e00ff */
[----:B------:R-:W-:-:S03]  /*1390*/  IMAD.SHL.U32 R0, R16, 0x2, RZ ;  /* 0x0000000210007824 */ /* 0x000fc600078e00ff */
[----:B------:R-:W-:Y:S02]  /*13a0*/  LOP3.LUT R3, R2, 0x180, RZ, 0xc0, !PT ;  /* 0x0000018002037812 */ /* 0x000fe400078ec0ff */
[----:B--2---:R-:W-:Y:S02]  /*13b0*/  LOP3.LUT R43, R43, 0x10, RZ, 0xc0, !PT ;  /* 0x000000102b2b7812 */ /* 0x004fe400078ec0ff */
[----:B------:R-:W-:Y:S02]  /*13c0*/  LOP3.LUT R0, R3, 0x6, R0, 0xf8, !PT ;  /* 0x0000000603007812 */ /* 0x000fe400078ef800 */
[----:B------:R-:W-:Y:S02]  /*13d0*/  SHF.R.U32.HI R3, RZ, 0x3, R61 ;  /* 0x00000003ff037819 */ /* 0x000fe4000001163d */
[----:B---3--:R-:W-:Y:S01]  /*13e0*/  SHF.R.U32.HI R42, RZ, 0x2, R42 ;  /* 0x00000002ff2a7819 */ /* 0x008fe2000001162a */
[----:B------:R-:W-:Y:S01]  /*13f0*/  IMAD R2, R43, 0x20, R0 ;  /* 0x000000202b027824 */ /* 0x000fe200078e0200 */
[----:B------:R-:W-:Y:S01]  /*1400*/  LOP3.LUT R0, R61, 0x3fc, RZ, 0xc0, !PT ;  /* 0x000003fc3d007812 */ /* 0x000fe200078ec0ff */
[----:B------:R-:W1:Y:S01]  /*1410*/  S2R R43, SR_TID.X ;  /* 0x00000000002b7919 */ /* 0x000e620000002100 */
[----:B------:R-:W-:-:S02]  /*1420*/  LOP3.LUT R3, R3, 0x70, RZ, 0xc0, !PT ;  /* 0x0000007003037812 */ /* 0x000fc400078ec0ff */
[C---:B------:R-:W-:Y:S02]  /*1430*/  LOP3.LUT R17, R0.reuse, 0x400, RZ, 0xfc, !PT ;  /* 0x0000040000117812 */ /* 0x040fe400078efcff */
[C---:B------:R-:W-:Y:S01]  /*1440*/  LOP3.LUT R18, R0.reuse, 0x800, RZ, 0xfc, !PT ;  /* 0x0000080000127812 */ /* 0x040fe200078efcff */
[----:B------:R-:W-:Y:S01]  /*1450*/  IMAD R48, R0, 0x4, R3 ;  /* 0x0000000400307824 */ /* 0x000fe200078e0203 */
[----:B------:R-:W-:Y:S02]  /*1460*/  SHF.R.U32.HI R17, RZ, 0x3, R17 ;  /* 0x00000003ff117819 */ /* 0x000fe40000011611 */
[----:B------:R-:W-:Y:S02]  /*1470*/  LOP3.LUT R42, R42, 0x18, RZ, 0xc0, !PT ;  /* 0x000000182a2a7812 */ /* 0x000fe400078ec0ff */
[----:B------:R-:W-:Y:S02]  /*1480*/  LOP3.LUT R19, R0, 0xc00, RZ, 0xfc, !PT ;  /* 0x00000c0000137812 */ /* 0x000fe400078efcff */
[----:B------:R-:W-:-:S02]  /*1490*/  LOP3.LUT R41, R17, 0xf0, RZ, 0xc0, !PT ;  /* 0x000000f011297812 */ /* 0x000fc400078ec0ff */
[----:B------:R-:W-:Y:S02]  /*14a0*/  SHF.R.U32.HI R18, RZ, 0x3, R18 ;  /* 0x00000003ff127819 */ /* 0x000fe40000011612 */
[----:B------:R-:W-:-:S04]  /*14b0*/  SHF.R.U32.HI R40, RZ, 0x3, R19 ;  /* 0x00000003ff287819 */ /* 0x000fc80000011613 */
[----:B------:R-:W-:Y:S02]  /*14c0*/  LOP3.LUT R45, R40, 0x1f0, RZ, 0xc0, !PT ;  /* 0x000001f0282d7812 */ /* 0x000fe400078ec0ff */
[----:B-1----:R-:W-:-:S05]  /*14d0*/  LOP3.LUT R43, R43, 0x80, RZ, 0xc0, !PT ;  /* 0x000000802b2b7812 */ /* 0x002fca00078ec0ff */
[----:B------:R-:W-:Y:S01]  /*14e0*/  IMAD R2, R43, 0x10, R2 ;  /* 0x000000102b027824 */ /* 0x000fe200078e0202 */
[----:B------:R-:W-:-:S04]  /*14f0*/  LOP3.LUT R43, R18, 0x170, RZ, 0xc0, !PT ;  /* 0x00000170122b7812 */ /* 0x000fc800078ec0ff */
[----:B------:R-:W-:Y:S02]  /*1500*/  IADD3 R3, R2, 0x400, RZ ;  /* 0x0000040002037810 */ /* 0x000fe40007ffe0ff */
[----:B------:R-:W-:Y:S02]  /*1510*/  LOP3.LUT R17, R42, R2, RZ, 0xfc, !PT ;  /* 0x000000022a117212 */ /* 0x000fe400078efcff */
[----:B------:R-:W-:Y:S02]  /*1520*/  SHF.R.U32.HI R2, RZ, 0x3, R2 ;  /* 0x00000003ff027819 */ /* 0x000fe40000011602 */
[----:B------:R-:W-:Y:S01]  /*1530*/  SHF.R.U32.HI R19, RZ, 0x3, R3 ;  /* 0x00000003ff137819 */ /* 0x000fe20000011603 */
[----:B------:R-:W-:Y:S01]  /*1540*/  IMAD R3, R0, 0x4, R41 ;  /* 0x0000000400037824 */ /* 0x000fe200078e0229 */
[----:B------:R-:W-:Y:S01]  /*1550*/  LOP3.LUT R18, R2, 0x1fc, RZ, 0xc0, !PT ;  /* 0x000001fc02127812 */ /* 0x000fe200078ec0ff */
[C---:B------:R-:W-:Y:S01]  /*1560*/  IMAD R2, R0.reuse, 0x4, R43 ;  /* 0x0000000400027824 */ /* 0x040fe200078e022b */
[----:B------:R-:W-:Y:S01]  /*1570*/  LOP3.LUT R40, R19, 0x1f0, RZ, 0xc0, !PT ;  /* 0x000001f013287812 */ /* 0x000fe200078ec0ff */
[----:B------:R-:W-:Y:S01]  /*1580*/  IMAD R0, R0, 0x4, R45 ;  /* 0x0000000400007824 */ /* 0x000fe200078e022d */
[----:B------:R-:W-:Y:S01]  /*1590*/  SHF.R.U32.HI R41, RZ, 0x5, R16 ;  /* 0x00000005ff297819 */ /* 0x000fe20000011610 */
[----:B------:R-:W-:-:S02]  /*15a0*/  IMAD R49, R17, 0x4, R18 ;  /* 0x0000000411317824 */ /* 0x000fc400078e0212 */
[----:B------:R-:W-:Y:S01]  /*15b0*/  IMAD R50, R17, 0x4, R40 ;  /* 0x0000000411327824 */ /* 0x000fe200078e0228 */
[----:B------:R-:W-:Y:S02]  /*15c0*/  SGXT.U32 R41, R41, 0x3 ;  /* 0x000000032929781a */ /* 0x000fe40000000000 */
[----:B------:R-:W-:Y:S02]  /*15d0*/  STS.64 [R49], R8 ;  /* 0x0000000831007388 */ /* 0x000fe40000000a00 */
[----:B------:R-:W-:Y:S02]  /*15e0*/  LOP3.LUT R60, R41, R60, RZ, 0xfc, !PT ;  /* 0x0000003c293c7212 */ /* 0x000fe400078efcff */
[----:B------:R-:W-:Y:S02]  /*15f0*/  STS.64 [R50+0x1000], R10 ;  /* 0x0010000a32007388 */ /* 0x000fe40000000a00 */
[C---:B------:R-:W-:Y:S01]  /*1600*/  ISETP.LT.AND P1, PT, R60.reuse, 0x1010, !P0 ;  /* 0x000010103c00780c */ /* 0x040fe20004721270 */
[C---:B------:R-:W-:Y:S01]  /*1610*/  IMAD R59, R60.reuse, 0xc00, R59 ;  /* 0x00000c003c3b7824 */ /* 0x040fe200078e023b */
[----:B------:R-:W-:Y:S04]  /*1620*/  STS.64 [R49+0x80], R20 ;  /* 0x0000801431007388 */ /* 0x000fe80000000a00 */
[----:B------:R-:W-:Y:S04]  /*1630*/  STS.64 [R50+0x1080], R22 ;  /* 0x0010801632007388 */ /* 0x000fe80000000a00 */
[----:B------:R-:W-:Y:S04]  /*1640*/  STS.64 [R49+0x100], R24 ;  /* 0x0001001831007388 */ /* 0x000fe80000000a00 */
[----:B------:R-:W-:Y:S04]  /*1650*/  STS.64 [R50+0x1100], R26 ;  /* 0x0011001a32007388 */ /* 0x000fe80000000a00 */
[----:B------:R-:W-:Y:S04]  /*1660*/  STS.64 [R49+0x180], R28 ;  /* 0x0001801c31007388 */ /* 0x000fe80000000a00 */
[----:B------:R-:W-:Y:S04]  /*1670*/  STS.64 [R50+0x1180], R30 ;  /* 0x0011801e32007388 */ /* 0x000fe80000000a00 */
[----:B------:R-:W-:Y:S06]  /*1680*/  BAR.SYNC.DEFER_BLOCKING 0x0 ;  /* 0x0000000000007b1d */ /* 0x000fec0000010000 */
[----:B------:R-:W1:Y:S04]  /*1690*/  LDS.128 R16, [R48] ;  /* 0x0000000030107984 */ /* 0x000e680000000c00 */
[----:B------:R-:W2:Y:S04]  /*16a0*/  LDS.128 R40, [R3+0x1000] ;  /* 0x0010000003287984 */ /* 0x000ea80000000c00 */
[----:B------:R-:W3:Y:S04]  /*16b0*/  LDS.128 R8, [R2+0x2000] ;  /* 0x0020000002087984 */ /* 0x000ee80000000c00 */
[----:B------:R-:W4:Y:S04]  /*16c0*/  LDS.128 R20, [R0+0x3000] ;  /* 0x0030000000147984 */ /* 0x000f280000000c00 */
[----:B------:R-:W-:Y:S06]  /*16d0*/  BAR.SYNC.DEFER_BLOCKING 0x0 ;  /* 0x0000000000007b1d */ /* 0x000fec0000010000 */
[----:B------:R1:W-:Y:S04]  /*16e0*/  STS.64 [R49], R4 ;  /* 0x0000000431007388 */ /* 0x0003e80000000a00 */
[----:B------:R2:W-:Y:S04]  /*16f0*/  STS.64 [R50+0x1000], R6 ;  /* 0x0010000632007388 */ /* 0x0005e80000000a00 */
[----:B------:R-:W-:Y:S04]  /*1700*/  STS.64 [R49+0x80], R32 ;  /* 0x0000802031007388 */ /* 0x000fe80000000a00 */
[----:B------:R-:W-:Y:S01]  /*1710*/  STS.64 [R50+0x1080], R34 ;  /* 0x0010802232007388 */ /* 0x000fe20000000a00 */
[----:B-1----:R-:W-:-:S02]  /*1720*/  LOP3.LUT R4, R60, 0x8, RZ, 0xfc, !PT ;  /* 0x000000083c047812 */ /* 0x002fc400078efcff */
[----:B------:R-:W-:Y:S01]  /*1730*/  LOP3.LUT R5, R60, 0x20, RZ, 0xfc, !PT ;  /* 0x000000203c057812 */ /* 0x000fe200078efcff */
[----:B------:R-:W-:Y:S01]  /*1740*/  STS.64 [R49+0x100], R36 ;  /* 0x0001002431007388 */ /* 0x000fe20000000a00 */
[----:B------:R-:W-:Y:S02]  /*1750*/  ISETP.LT.AND P6, PT, R4, 0x1010, !P0 ;  /* 0x000010100400780c */ /* 0x000fe400047c1270 */
[C---:B------:R-:W-:Y:S01]  /*1760*/  LOP3.LUT R4, R60.reuse, 0x10, RZ, 0xfc, !PT ;  /* 0x000000103c047812 */ /* 0x040fe200078efcff */
[----:B------:R-:W-:Y:S01]  /*1770*/  STS.64 [R50+0x1100], R38 ;  /* 0x0011002632007388 */ /* 0x000fe20000000a00 */
[----:B--2---:R-:W-:Y:S02]  /*1780*/  LOP3.LUT R6, R60, 0x18, RZ, 0xfc, !PT ;  /* 0x000000183c067812 */ /* 0x004fe400078efcff */
[----:B------:R-:W-:Y:S01]  /*1790*/  ISETP.LT.AND P5, PT, R4, 0x1010, !P0 ;  /* 0x000010100400780c */ /* 0x000fe200047a1270 */
[----:B------:R1:W-:Y:S01]  /*17a0*/  STS.64 [R49+0x180], R12 ;  /* 0x0001800c31007388 */ /* 0x0003e20000000a00 */
[----:B------:R-:W-:Y:S01]  /*17b0*/  IMAD.MOV.U32 R4, RZ, RZ, 0x4 ;  /* 0x00000004ff047424 */ /* 0x000fe200078e00ff */
[----:B------:R-:W-:-:S02]  /*17c0*/  ISETP.LT.AND P3, PT, R5, 0x1010, !P0 ;  /* 0x000010100500780c */ /* 0x000fc40004761270 */
[----:B------:R2:W-:Y:S01]  /*17d0*/  STS.64 [R50+0x1180], R14 ;  /* 0x0011800e32007388 */ /* 0x0005e20000000a00 */
[----:B------:R-:W-:-:S03]  /*17e0*/  LOP3.LUT R5, R60, 0x30, RZ, 0xfc, !PT ;  /* 0x000000303c057812 */ /* 0x000fc600078efcff */
[----:B------:R-:W-:Y:S01]  /*17f0*/  BAR.SYNC.DEFER_BLOCKING 0x0 ;  /* 0x0000000000007b1d */ /* 0x000fe20000010000 */
[----:B------:R-:W-:Y:S02]  /*1800*/  ISETP.LT.AND P4, PT, R6, 0x1010, !P0 ;  /* 0x000010100600780c */ /* 0x000fe40004781270 */
[----:B------:R-:W-:Y:S02]  /*1810*/  IADD3 R7, R59, 0x6000, RZ ;  /* 0x000060003b077810 */ /* 0x000fe40007ffe0ff */
[C---:B-1----:R-:W-:Y:S02]  /*1820*/  LOP3.LUT R12, R60.reuse, 0x28, RZ, 0xfc, !PT ;  /* 0x000000283c0c7812 */ /* 0x042fe400078efcff */
[----:B------:R-:W-:Y:S01]  /*1830*/  LOP3.LUT R60, R60, 0x38, RZ, 0xfc, !PT ;  /* 0x000000383c3c7812 */ /* 0x000fe200078efcff */
[----:B------:R-:W-:Y:S01]  /*1840*/  IMAD.WIDE R6, R7, R4, c[0x0][0x170] ;  /* 0x00005c0007067625 */ /* 0x000fe200078e0204 */
[----:B------:R-:W-:Y:S02]  /*1850*/  ISETP.LT.AND P2, PT, R12, 0x1010, !P0 ;  /* 0x000010100c00780c */ /* 0x000fe40004741270 */
[----:B------:R-:W-:-:S02]  /*1860*/  IADD3 R13, R59, 0xc000, RZ ;  /* 0x0000c0003b0d7810 */ /* 0x000fc40007ffe0ff */
[C---:B--2---:R-:W-:Y:S02]  /*1870*/  IADD3 R15, R59.reuse, 0x12000, RZ ;  /* 0x000120003b0f7810 */ /* 0x044fe40007ffe0ff */
[----:B------:R-:W-:Y:S01]  /*1880*/  IADD3 R33, R59, 0x1e000, RZ ;  /* 0x0001e0003b217810 */ /* 0x000fe20007ffe0ff */
[----:B------:R-:W-:Y:S01]  /*1890*/  IMAD.WIDE R12, R13, R4, c[0x0][0x170] ;  /* 0x00005c000d0c7625 */ /* 0x000fe200078e0204 */
[----:B------:R-:W-:-:S03]  /*18a0*/  IADD3 R35, R59, 0x24000, RZ ;  /* 0x000240003b237810 */ /* 0x000fc60007ffe0ff */
[-C--:B------:R-:W-:Y:S01]  /*18b0*/  IMAD.WIDE R14, R15, R4.reuse, c[0x0][0x170] ;  /* 0x00005c000f0e7625 */ /* 0x080fe200078e0204 */
[----:B------:R-:W1:Y:S04]  /*18c0*/  LDS.128 R24, [R48] ;  /* 0x0000000030187984 */ /* 0x000e680000000c00 */
[----:B------:R-:W2:Y:S04]  /*18d0*/  LDS.128 R28, [R3+0x1000] ;  /* 0x00100000031c7984 */ /* 0x000ea80000000c00 */
[----:B------:R3:W2:Y:S02]  /*18e0*/  LDS.128 R44, [R2+0x2000] ;  /* 0x00200000022c7984 */ /* 0x0006a40000000c00 */
[----:B---3--:R-:W-:-:S05]  /*18f0*/  IMAD.WIDE R2, R59, R4, c[0x0][0x170] ;  /* 0x00005c003b027625 */ /* 0x008fca00078e0204 */
[----:B------:R3:W-:Y:S01]  /*1900*/  @P1 STG.E.128 [R2.64], R16 ;  /* 0x0000001002001986 */ /* 0x0007e2000c101d06 */
[----:B------:R-:W-:Y:S02]  /*1910*/  ISETP.LT.AND P1, PT, R5, 0x1010, !P0 ;  /* 0x000010100500780c */ /* 0x000fe40004721270 */
[----:B------:R-:W-:Y:S01]  /*1920*/  ISETP.LT.AND P0, PT, R60, 0x1010, !P0 ;  /* 0x000010103c00780c */ /* 0x000fe20004701270 */
[----:B------:R1:W-:Y:S01]  /*1930*/  @P6 STG.E.128 [R6.64], R40 ;  /* 0x0000002806006986 */ /* 0x0003e2000c101d06 */
[----:B------:R-:W-:-:S03]  /*1940*/  IADD3 R5, R59, 0x18000, RZ ;  /* 0x000180003b057810 */ /* 0x000fc60007ffe0ff */
[----:B------:R2:W-:Y:S04]  /*1950*/  @P5 STG.E.128 [R12.64], R8 ;  /* 0x000000080c005986 */ /* 0x0005e8000c101d06 */
[----:B----4-:R4:W-:Y:S01]  /*1960*/  @P4 STG.E.128 [R14.64], R20 ;  /* 0x000000140e004986 */ /* 0x0109e2000c101d06 */
[----:B---3--:R-:W-:-:S04]  /*1970*/  IMAD.WIDE R2, R5, R4, c[0x0][0x170] ;  /* 0x00005c0005027625 */ /* 0x008fc800078e0204 */
[-C--:B------:R-:W-:Y:S01]  /*1980*/  IMAD.WIDE R16, R33, R4.reuse, c[0x0][0x170] ;  /* 0x00005c0021107625 */ /* 0x080fe200078e0204 */
[----:B-1----:R4:W-:Y:S03]  /*1990*/  @P3 STG.E.128 [R2.64], R24 ;  /* 0x0000001802003986 */ /* 0x0029e6000c101d06 */
[----:B------:R-:W-:Y:S01]  /*19a0*/  IMAD.WIDE R18, R35, R4, c[0x0][0x170] ;  /* 0x00005c0023127625 */ /* 0x000fe200078e0204 */
[----:B--2---:R4:W-:Y:S04]  /*19b0*/  @P2 STG.E.128 [R16.64], R28 ;  /* 0x0000001c10002986 */ /* 0x0049e8000c101d06 */
[----:B------:R4:W-:Y:S01]  /*19c0*/  @P1 STG.E.128 [R18.64], R44 ;  /* 0x0000002c12001986 */ /* 0x0009e2000c101d06 */
[----:B------:R-:W-:Y:S05]  /*19d0*/  @!P0 EXIT ;  /* 0x000000000000894d */ /* 0x000fea0003800000 */
[----:B------:R-:W1:Y:S01]  /*19e0*/  LDS.128 R8, [R0+0x3000] ;  /* 0x0030000000087984 */ /* 0x000e620000000c00 */
[----:B------:R-:W-:-:S05]  /*19f0*/  IADD3 R5, R59, 0x2a000, RZ ;  /* 0x0002a0003b057810 */ /* 0x000fca0007ffe0ff */
[----:B------:R-:W-:-:S05]  /*1a00*/  IMAD.WIDE R4, R5, R4, c[0x0][0x170] ;  /* 0x00005c0005047625 */ /* 0x000fca00078e0204 */
[----:B-1----:R-:W-:Y:S01]  /*1a10*/  STG.E.128 [R4.64], R8 ;  /* 0x0000000804007986 */ /* 0x002fe2000c101d06 */
[----:B------:R-:W-:Y:S05]  /*1a20*/  EXIT ;  /* 0x000000000000794d */ /* 0x000fea0003800000 */
.L_x_1:
[----:B------:R-:W-:-:S00]  /*1a30*/  BRA `(.L_x_1) ;  /* 0xfffffff000007947 */ /* 0x000fc0000383ffff */
[----:B------:R-:W-:-:S00]  /*1a40*/  NOP ;  /* 0x0000000000007918 */ /* 0x000fc00000000000 */
        /* <DEDUP_REMOVED lines=11> */
.L_x_2:


//--------------------- .nv.shared.triton_mm      --------------------------
	.section	.nv.shared.triton_mm,"aw",@nobits
	.sectionflags	@""
	.align	16
